.version        2.1
.target         sm_20

.entry KERN (.param .u32 N, .param .align 8 .u64 vect)
{
    .reg    .u32    max, indx;
    .reg    .u64    ptr, ptr2, off;
    .reg    .pred   out;
    .reg    .f32    x, y, tmp;

    ld.param.u32        max,    [N];            // max = N
    ld.param.u64        ptr,    [vect];         // ptr = vect;
    mov.u32             indx,   %tid.x;         // indx = threadIdx.x
    mul.wide.u32        off,    indx,   4;      // off = ind * 4
    add.s64             ptr,    ptr,   off;     // ptr = ptr + off
    setp.ge.u32         out,    indx,   max;    // if(indx > max)
@out bra                END;                    // goto END:
    ld.global.f32       x,      [ptr];          // x = *ptr
    cvt.rn.f32.u32      y,      indx;           // y = i
    lg2.approx.ftz.f32  tmp,    x;              // tmp = lg2(x)
    mul.ftz.f32         tmp,    tmp,    y;      // tmp = y * tmp
    ex2.approx.ftz.f32  tmp,    tmp;            // tmp = 2 ^ tmp
    st.global.f32       [ptr],  tmp;            // *ptr = tmp
END: exit;                                      // return
}



// ===== COMPILED SASS (sm_100) =====

	.target	sm_100

	.elftype	@"ET_EXEC"


//--------------------- .note.nv.tkinfo           --------------------------
	.section	.note.nv.tkinfo,"",@"SHT_NOTE"
	.sectionflags	@"SHF_NOTE_NV_TKINFO"
	.tkinfo
        /*0018*/ 	.word	0x00000002
        /*0030*/ 	.string	""
        /*0030*/ 	.string	"ptxas"
        /*0030*/ 	.string	"Cuda compilation tools, release 13.0, V13.0.88"
        /*0030*/ 	.string	"Build cuda_13.0.r13.0/compiler.36424714_0"
        /*0030*/ 	.string	"-arch sm_100 "



//--------------------- .note.nv.cuinfo           --------------------------
	.section	.note.nv.cuinfo,"",@"SHT_NOTE"
	.sectionflags	@"SHF_NOTE_NV_CUINFO"
        /*0018*/ 	.short	0x0002
        /*001a*/ 	.short	0x0014
        /*001c*/ 	.short	0x0082
	.zero		2


//--------------------- .nv.info                  --------------------------
	.section	.nv.info,"",@"SHT_CUDA_INFO"
	.align	4


	//----- nvinfo : EIATTR_REGCOUNT
	.align		4
        /*0000*/ 	.byte	0x04, 0x2f
        /*0002*/ 	.short	(.L_1 - .L_0)
	.align		4
.L_0:
        /*0004*/ 	.word	index@(KERN)
        /*0008*/ 	.word	0x0000000a


	//----- nvinfo : EIATTR_FRAME_SIZE
	.align		4
.L_1:
        /*000c*/ 	.byte	0x04, 0x11
        /*000e*/ 	.short	(.L_3 - .L_2)
	.align		4
.L_2:
        /*0010*/ 	.word	index@(KERN)
        /*0014*/ 	.word	0x00000000


	//----- nvinfo : EIATTR_MIN_STACK_SIZE
	.align		4
.L_3:
        /*0018*/ 	.byte	0x04, 0x12
        /*001a*/ 	.short	(.L_5 - .L_4)
	.align		4
.L_4:
        /*001c*/ 	.word	index@(KERN)
        /*0020*/ 	.word	0x00000000
.L_5:


//--------------------- .nv.compat                --------------------------
	.section	.nv.compat,"",@"SHT_CUDA_COMPAT_INFO"
	.align	4
        /*0000*/ 	.byte	0x02, 0x09, 0x00, 0x00, 0x02, 0x02, 0x01, 0x00, 0x02, 0x05, 0x05, 0x00, 0x03, 0x07, 0x01, 0x01
        /*0010*/ 	.byte	0x02, 0x03, 0x00, 0x00, 0x02, 0x06, 0x01, 0x00, 0x04, 0x0b, 0x08, 0x00, 0x09, 0x00, 0x00, 0x00
        /*0020*/ 	.byte	0x00, 0x00, 0x00, 0x00


//--------------------- .nv.info.KERN             --------------------------
	.section	.nv.info.KERN,"",@"SHT_CUDA_INFO"
	.sectionflags	@""
	.align	4


	//----- nvinfo : EIATTR_CUDA_API_VERSION
	.align		4
        /*0000*/ 	.byte	0x04, 0x37
        /*0002*/ 	.short	(.L_7 - .L_6)
.L_6:
        /*0004*/ 	.word	0x00000082


	//----- nvinfo : EIATTR_KPARAM_INFO
	.align		4
.L_7:
        /*0008*/ 	.byte	0x04, 0x17
        /*000a*/ 	.short	(.L_9 - .L_8)
.L_8:
        /*000c*/ 	.word	0x00000000
        /*0010*/ 	.short	0x0001
        /*0012*/ 	.short	0x0008
        /*0014*/ 	.byte	0x00, 0xf0, 0x21, 0x00


	//----- nvinfo : EIATTR_KPARAM_INFO
	.align		4
.L_9:
        /*0018*/ 	.byte	0x04, 0x17
        /*001a*/ 	.short	(.L_11 - .L_10)
.L_10:
        /*001c*/ 	.word	0x00000000
        /*0020*/ 	.short	0x0000
        /*0022*/ 	.short	0x0000
        /*0024*/ 	.byte	0x00, 0xf0, 0x11, 0x00


	//----- nvinfo : EIATTR_SPARSE_MMA_MASK
	.align		4
.L_11:
        /*0028*/ 	.byte	0x03, 0x50
        /*002a*/ 	.short	0x0000


	//----- nvinfo : EIATTR_MAXREG_COUNT
	.align		4
        /*002c*/ 	.byte	0x03, 0x1b
        /*002e*/ 	.short	0x00ff


	//----- nvinfo : EIATTR_MERCURY_ISA_VERSION
	.align		4
        /*0030*/ 	.byte	0x03, 0x5f
        /*0032*/ 	.short	0x0101


	//----- nvinfo : EIATTR_VRC_CTA_INIT_COUNT
	.align		4
        /*0034*/ 	.byte	0x02, 0x4a
	.zero		1
	.zero		1


	//----- nvinfo : EIATTR_EXIT_INSTR_OFFSETS
	.align		4
        /*0038*/ 	.byte	0x04, 0x1c
        /*003a*/ 	.short	(.L_13 - .L_12)


	//   ....[0]....
.L_12:
        /*003c*/ 	.word	0x00000040


	//   ....[1]....
        /*0040*/ 	.word	0x000000e0


	//----- nvinfo : EIATTR_CBANK_PARAM_SIZE
	.align		4
.L_13:
        /*0044*/ 	.byte	0x03, 0x19
        /*0046*/ 	.short	0x0010


	//----- nvinfo : EIATTR_PARAM_CBANK
	.align		4
        /*0048*/ 	.byte	0x04, 0x0a
        /*004a*/ 	.short	(.L_15 - .L_14)
	.align		4
.L_14:
        /*004c*/ 	.word	index@(.nv.constant0.KERN)
        /*0050*/ 	.short	0x0380
        /*0052*/ 	.short	0x0010


	//----- nvinfo : EIATTR_SW_WAR
	.align		4
.L_15:
        /*0054*/ 	.byte	0x04, 0x36
        /*0056*/ 	.short	(.L_17 - .L_16)
.L_16:
        /*0058*/ 	.word	0x00000008
.L_17:


//--------------------- .nv.callgraph             --------------------------
	.section	.nv.callgraph,"",@"SHT_CUDA_CALLGRAPH"
	.align	4
	.sectionentsize	8
	.align		4
        /*0000*/ 	.word	0x00000000
	.align		4
        /*0004*/ 	.word	0xffffffff
	.align		4
        /*0008*/ 	.word	0x00000000
	.align		4
        /*000c*/ 	.word	0xfffffffe
	.align		4
        /*0010*/ 	.word	0x00000000
	.align		4
        /*0014*/ 	.word	0xfffffffd
	.align		4
        /*0018*/ 	.word	0x00000000
	.align		4
        /*001c*/ 	.word	0xfffffffc


//--------------------- .text.KERN                --------------------------
	.section	.text.KERN,"ax",@progbits
	.align	128
.text.KERN:
        .type           KERN,@function
        .size           KERN,(.L_x_1 - KERN)
        .other          KERN,@"STO_CUDA_ENTRY STV_DEFAULT"
KERN:
[----:B------:R-:W-:Y:S01]  /*0000*/  LDC R1, c[0x0][0x37c] ;  /* 0x0000df00ff017b82 */ /* 0x000fe20000000800 */
[----:B------:R-:W0:Y:S01]  /*0010*/  S2R R7, SR_TID.X ;  /* 0x0000000000077919 */ /* 0x000e220000002100 */
[----:B------:R-:W0:Y:S02]  /*0020*/  LDCU UR4, c[0x0][0x380] ;  /* 0x00007000ff0477ac */ /* 0x000e240008000800 */
[----:B0-----:R-:W-:-:S13]  /*0030*/  ISETP.GE.U32.AND P0, PT, R7, UR4, PT ;  /* 0x0000000407007c0c */ /* 0x001fda000bf06070 */
[----:B------:R-:W-:Y:S05]  /*0040*/  @P0 EXIT ;  /* 0x000000000000094d */ /* 0x000fea0003800000 */
[----:B------:R-:W0:Y:S01]  /*0050*/  LDC.64 R2, c[0x0][0x388] ;  /* 0x0000e200ff027b82 */ /* 0x000e220000000a00 */
[----:B------:R-:W1:Y:S01]  /*0060*/  LDCU.64 UR4, c[0x0][0x358] ;  /* 0x00006b00ff0477ac */ /* 0x000e620008000a00 */
[----:B0-----:R-:W-:-:S05]  /*0070*/  IMAD.WIDE.U32 R2, R7, 0x4, R2 ;  /* 0x0000000407027825 */ /* 0x001fca00078e0002 */
[----:B-1----:R-:W2:Y:S01]  /*0080*/  LDG.E R0, desc[UR4][R2.64] ;  /* 0x0000000402007981 */ /* 0x002ea2000c1e1900 */
[----:B------:R-:W-:Y:S01]  /*0090*/  I2FP.F32.U32 R4, R7 ;  /* 0x0000000700047245 */ /* 0x000fe20000201000 */
[----:B--2---:R-:W0:Y:S04]  /*00a0*/  MUFU.LG2 R5, R0 ;  /* 0x0000000000057308 */ /* 0x004e280000000c00 */
[----:B0-----:R-:W-:-:S04]  /*00b0*/  FMUL.FTZ R4, R4, R5 ;  /* 0x0000000504047220 */ /* 0x001fc80000410000 */
[----:B------:R-:W0:Y:S02]  /*00c0*/  MUFU.EX2 R5, R4 ;  /* 0x0000000400057308 */ /* 0x000e240000000800 */
[----:B0-----:R-:W-:Y:S01]  /*00d0*/  STG.E desc[UR4][R2.64], R5 ;  /* 0x0000000502007986 */ /* 0x001fe2000c101904 */
[----:B------:R-:W-:Y:S05]  /*00e0*/  EXIT ;  /* 0x000000000000794d */ /* 0x000fea0003800000 */
.L_x_0:
[----:B------:R-:W-:-:S00]  /*00f0*/  BRA `(.L_x_0) ;  /* 0xfffffffc00fc7947 */ /* 0x000fc0000383ffff */
[----:B------:R-:W-:-:S00]  /*0100*/  NOP ;  /* 0x0000000000007918 */ /* 0x000fc00000000000 */
[----:B------:R-:W-:-:S00]  /*0110*/  NOP ;  /* 0x0000000000007918 */ /* 0x000fc00000000000 */
[----:B------:R-:W-:-:S00]  /*0120*/  NOP ;  /* 0x0000000000007918 */ /* 0x000fc00000000000 */
[----:B------:R-:W-:-:S00]  /*0130*/  NOP ;  /* 0x0000000000007918 */ /* 0x000fc00000000000 */
[----:B------:R-:W-:-:S00]  /*0140*/  NOP ;  /* 0x0000000000007918 */ /* 0x000fc00000000000 */
[----:B------:R-:W-:-:S00]  /*0150*/  NOP ;  /* 0x0000000000007918 */ /* 0x000fc00000000000 */
[----:B------:R-:W-:-:S00]  /*0160*/  NOP ;  /* 0x0000000000007918 */ /* 0x000fc00000000000 */
[----:B------:R-:W-:-:S00]  /*0170*/  NOP ;  /* 0x0000000000007918 */ /* 0x000fc00000000000 */
.L_x_1:


//--------------------- .nv.shared.reserved.0     --------------------------
	.section	.nv.shared.reserved.0,"aw",@nobits
	.weak		__nv_reservedSMEM_offset_0_alias
	.size		__nv_reservedSMEM_offset_0_alias, 0, 64
	.other		__nv_reservedSMEM_offset_0_alias,@"STO_CUDA_RESERVED_SHARED STV_DEFAULT"
__nv_reservedSMEM_offset_0_alias:
	.zero		0
	.zero		64


//--------------------- .nv.constant0.KERN        --------------------------
	.section	.nv.constant0.KERN,"a",@progbits
	.sectionflags	@""
	.align	4
.nv.constant0.KERN:
	.zero		912


//--------------------- SYMBOLS --------------------------

	.type		.nv.reservedSmem.offset0,@object
	.size		.nv.reservedSmem.offset0,0x4
